	.headerflags	@"EF_CUDA_TEXMODE_UNIFIED EF_CUDA_64BIT_ADDRESS EF_CUDA_ACCELERATORS EF_CUDA_SM90 EF_CUDA_VIRTUAL_SM(EF_CUDA_SM90)"
	.elftype	@"ET_EXEC"


//--------------------- .nv.info                  --------------------------
	.section	.nv.info,"",@"SHT_CUDA_INFO"
	.align	4


	//----- nvinfo : EIATTR_REGCOUNT
	.align		4
        /*0000*/ 	.byte	0x04, 0x2f
        /*0002*/ 	.short	(.L_2 - .L_1)
	.align		4
.L_1:
        /*0004*/ 	.word	index@(triton_per_fused__native_batch_norm_legit_convolution_1)
        /*0008*/ 	.word	0x0000001a


	//----- nvinfo : EIATTR_MIN_STACK_SIZE
	.align		4
.L_2:
        /*000c*/ 	.byte	0x04, 0x12
        /*000e*/ 	.short	(.L_4 - .L_3)
	.align		4
.L_3:
        /*0010*/ 	.word	index@(triton_per_fused__native_batch_norm_legit_convolution_1)
        /*0014*/ 	.word	0x00000000


	//----- nvinfo : EIATTR_FRAME_SIZE
	.align		4
.L_4:
        /*0018*/ 	.byte	0x04, 0x11
        /*001a*/ 	.short	(.L_6 - .L_5)
	.align		4
.L_5:
        /*001c*/ 	.word	index@(triton_per_fused__native_batch_norm_legit_convolution_1)
        /*0020*/ 	.word	0x00000000


	//----- nvinfo : EIATTR_MIN_STACK_SIZE
	.align		4
.L_6:
        /*0024*/ 	.byte	0x04, 0x12
        /*0026*/ 	.short	(.L_8 - .L_7)
	.align		4
.L_7:
        /*0028*/ 	.word	index@(triton_per_fused__native_batch_norm_legit_convolution_1)
        /*002c*/ 	.word	0x00000000
.L_8:


//--------------------- .nv.info.triton_per_fused__native_batch_norm_legit_convolution_1 --------------------------
	.section	.nv.info.triton_per_fused__native_batch_norm_legit_convolution_1,"",@"SHT_CUDA_INFO"
	.sectionflags	@""
	.align	4


	//----- nvinfo : EIATTR_CUDA_API_VERSION
	.align		4
        /*0000*/ 	.byte	0x04, 0x37
        /*0002*/ 	.short	(.L_10 - .L_9)
.L_9:
        /*0004*/ 	.word	0x0000007c


	//----- nvinfo : EIATTR_KPARAM_INFO
	.align		4
.L_10:
        /*0008*/ 	.byte	0x04, 0x17
        /*000a*/ 	.short	(.L_12 - .L_11)
.L_11:
        /*000c*/ 	.word	0x00000000
        /*0010*/ 	.short	0x0007
        /*0012*/ 	.short	0x0034
        /*0014*/ 	.byte	0x00, 0xf0, 0x11, 0x00


	//----- nvinfo : EIATTR_KPARAM_INFO
	.align		4
.L_12:
        /*0018*/ 	.byte	0x04, 0x17
        /*001a*/ 	.short	(.L_14 - .L_13)
.L_13:
        /*001c*/ 	.word	0x00000000
        /*0020*/ 	.short	0x0006
        /*0022*/ 	.short	0x0030
        /*0024*/ 	.byte	0x00, 0xf0, 0x11, 0x00


	//----- nvinfo : EIATTR_KPARAM_INFO
	.align		4
.L_14:
        /*0028*/ 	.byte	0x04, 0x17
        /*002a*/ 	.short	(.L_16 - .L_15)
.L_15:
        /*002c*/ 	.word	0x00000000
        /*0030*/ 	.short	0x0005
        /*0032*/ 	.short	0x0028
        /*0034*/ 	.byte	0x00, 0xf4, 0x21, 0x00


	//----- nvinfo : EIATTR_KPARAM_INFO
	.align		4
.L_16:
        /*0038*/ 	.byte	0x04, 0x17
        /*003a*/ 	.short	(.L_18 - .L_17)
.L_17:
        /*003c*/ 	.word	0x00000000
        /*0040*/ 	.short	0x0004
        /*0042*/ 	.short	0x0020
        /*0044*/ 	.byte	0x00, 0xf4, 0x21, 0x00


	//----- nvinfo : EIATTR_KPARAM_INFO
	.align		4
.L_18:
        /*0048*/ 	.byte	0x04, 0x17
        /*004a*/ 	.short	(.L_20 - .L_19)
.L_19:
        /*004c*/ 	.word	0x00000000
        /*0050*/ 	.short	0x0003
        /*0052*/ 	.short	0x0018
        /*0054*/ 	.byte	0x00, 0xf4, 0x21, 0x00


	//----- nvinfo : EIATTR_KPARAM_INFO
	.align		4
.L_20:
        /*0058*/ 	.byte	0x04, 0x17
        /*005a*/ 	.short	(.L_22 - .L_21)
.L_21:
        /*005c*/ 	.word	0x00000000
        /*0060*/ 	.short	0x0002
        /*0062*/ 	.short	0x0010
        /*0064*/ 	.byte	0x00, 0xf4, 0x21, 0x00


	//----- nvinfo : EIATTR_KPARAM_INFO
	.align		4
.L_22:
        /*0068*/ 	.byte	0x04, 0x17
        /*006a*/ 	.short	(.L_24 - .L_23)
.L_23:
        /*006c*/ 	.word	0x00000000
        /*0070*/ 	.short	0x0001
        /*0072*/ 	.short	0x0008
        /*0074*/ 	.byte	0x00, 0xf4, 0x21, 0x00


	//----- nvinfo : EIATTR_KPARAM_INFO
	.align		4
.L_24:
        /*0078*/ 	.byte	0x04, 0x17
        /*007a*/ 	.short	(.L_26 - .L_25)
.L_25:
        /*007c*/ 	.word	0x00000000
        /*0080*/ 	.short	0x0000
        /*0082*/ 	.short	0x0000
        /*0084*/ 	.byte	0x00, 0xf4, 0x21, 0x00


	//----- nvinfo : EIATTR_SPARSE_MMA_MASK
	.align		4
.L_26:
        /*0088*/ 	.byte	0x03, 0x50
        /*008a*/ 	.short	0x0000


	//----- nvinfo : EIATTR_MAXREG_COUNT
	.align		4
        /*008c*/ 	.byte	0x03, 0x1b
        /*008e*/ 	.short	0x00ff


	//----- nvinfo : EIATTR_COOP_GROUP_MASK_REGIDS
	.align		4
        /*0090*/ 	.byte	0x04, 0x29
        /*0092*/ 	.short	(.L_28 - .L_27)


	//   ....[0]....
.L_27:
        /*0094*/ 	.word	0xffffffff


	//   ....[1]....
        /*0098*/ 	.word	0xffffffff


	//   ....[2]....
        /*009c*/ 	.word	0xffffffff


	//   ....[3]....
        /*00a0*/ 	.word	0xffffffff


	//   ....[4]....
        /*00a4*/ 	.word	0xffffffff


	//   ....[5]....
        /*00a8*/ 	.word	0xffffffff


	//----- nvinfo : EIATTR_COOP_GROUP_INSTR_OFFSETS
	.align		4
.L_28:
        /*00ac*/ 	.byte	0x04, 0x28
        /*00ae*/ 	.short	(.L_30 - .L_29)


	//   ....[0]....
.L_29:
        /*00b0*/ 	.word	0x000002d0


	//   ....[1]....
        /*00b4*/ 	.word	0x000002f0


	//   ....[2]....
        /*00b8*/ 	.word	0x00000310


	//   ....[3]....
        /*00bc*/ 	.word	0x000003c0


	//   ....[4]....
        /*00c0*/ 	.word	0x000003f0


	//   ....[5]....
        /*00c4*/ 	.word	0x00000460


	//----- nvinfo : EIATTR_EXIT_INSTR_OFFSETS
	.align		4
.L_30:
        /*00c8*/ 	.byte	0x04, 0x1c
        /*00ca*/ 	.short	(.L_32 - .L_31)


	//   ....[0]....
.L_31:
        /*00cc*/ 	.word	0x00000580


	//   ....[1]....
        /*00d0*/ 	.word	0x000005b0


	//----- nvinfo : EIATTR_REQNTID
	.align		4
.L_32:
        /*00d4*/ 	.byte	0x04, 0x10
        /*00d6*/ 	.short	(.L_34 - .L_33)
.L_33:
        /*00d8*/ 	.word	0x00000040
        /*00dc*/ 	.word	0x00000001
        /*00e0*/ 	.word	0x00000001


	//----- nvinfo : EIATTR_CBANK_PARAM_SIZE
	.align		4
.L_34:
        /*00e4*/ 	.byte	0x03, 0x19
        /*00e6*/ 	.short	0x0038


	//----- nvinfo : EIATTR_PARAM_CBANK
	.align		4
        /*00e8*/ 	.byte	0x04, 0x0a
        /*00ea*/ 	.short	(.L_36 - .L_35)
	.align		4
.L_35:
        /*00ec*/ 	.word	index@(.nv.constant0.triton_per_fused__native_batch_norm_legit_convolution_1)
        /*00f0*/ 	.short	0x0210
        /*00f2*/ 	.short	0x0038


	//----- nvinfo : EIATTR_SW_WAR
	.align		4
.L_36:
        /*00f4*/ 	.byte	0x04, 0x36
        /*00f6*/ 	.short	(.L_38 - .L_37)
.L_37:
        /*00f8*/ 	.word	0x00000008
.L_38:


//--------------------- .nv.callgraph             --------------------------
	.section	.nv.callgraph,"",@"SHT_CUDA_CALLGRAPH"
	.align	4
	.sectionentsize	8
	.align		4
        /*0000*/ 	.word	0x00000000
	.align		4
        /*0004*/ 	.word	0xffffffff
	.align		4
        /*0008*/ 	.word	0x00000000
	.align		4
        /*000c*/ 	.word	0xfffffffe
	.align		4
        /*0010*/ 	.word	0x00000000
	.align		4
        /*0014*/ 	.word	0xfffffffd
	.align		4
        /*0018*/ 	.word	0x00000000
	.align		4
        /*001c*/ 	.word	0xfffffffc


//--------------------- .nv.constant4             --------------------------
	.section	.nv.constant4,"a",@progbits
	.align	8
	.align		8
.nv.constant4:
        /*0000*/ 	.dword	_$_str


//--------------------- .text.triton_per_fused__native_batch_norm_legit_convolution_1 --------------------------
	.section	.text.triton_per_fused__native_batch_norm_legit_convolution_1,"ax",@progbits
	.sectionflags	@"SHF_BARRIERS=1"
	.align	128
        .global         triton_per_fused__native_batch_norm_legit_convolution_1
        .type           triton_per_fused__native_batch_norm_legit_convolution_1,@function
        .size           triton_per_fused__native_batch_norm_legit_convolution_1,(.L_x_1 - triton_per_fused__native_batch_norm_legit_convolution_1)
        .other          triton_per_fused__native_batch_norm_legit_convolution_1,@"STO_CUDA_ENTRY STV_DEFAULT"
triton_per_fused__native_batch_norm_legit_convolution_1:
.text.triton_per_fused__native_batch_norm_legit_convolution_1:
[----:B------:R-:W0:Y:S02]  /*0000*/  LDC R1, c[0x0][0x28] ;  /* 0x00000a00ff017b82 */ /* 0x000e240000000800 */
[----:B------:R-:W1:Y:S01]  /*0010*/  S2R R0, SR_TID.X ;  /* 0x0000000000007919 */ /* 0x000e620000002100 */
[----:B------:R-:W2:Y:S01]  /*0020*/  LDC.64 R2, c[0x0][0x210] ;  /* 0x00008400ff027b82 */ /* 0x000ea20000000a00 */
[----:B------:R-:W-:Y:S01]  /*0030*/  CS2R R14, SRZ ;  /* 0x00000000000e7805 */ /* 0x000fe2000001ff00 */
[----:B------:R-:W-:Y:S01]  /*0040*/  ULDC.64 UR6, c[0x0][0x208] ;  /* 0x0000820000067ab9 */ /* 0x000fe20000000a00 */
[----:B------:R-:W3:Y:S05]  /*0050*/  S2R R6, SR_CTAID.X ;  /* 0x0000000000067919 */ /* 0x000eea0000002500 */
[----:B------:R-:W4:Y:S01]  /*0060*/  LDC.64 R4, c[0x0][0x218] ;  /* 0x00008600ff047b82 */ /* 0x000f220000000a00 */
[----:B-1----:R-:W-:-:S02]  /*0070*/  SHF.R.U32.HI R10, RZ, 0x3, R0 ;  /* 0x00000003ff0a7819 */ /* 0x002fc40000011600 */
[----:B---3--:R-:W-:Y:S02]  /*0080*/  SHF.R.S32.HI R8, RZ, 0x1c, R6 ;  /* 0x0000001cff087819 */ /* 0x008fe40000011406 */
[----:B------:R-:W-:Y:S02]  /*0090*/  SHF.L.U32 R7, R6, 0x3, RZ ;  /* 0x0000000306077819 */ /* 0x000fe400000006ff */
[----:B------:R-:W-:Y:S02]  /*00a0*/  SGXT.U32 R10, R10, 0x3 ;  /* 0x000000030a0a781a */ /* 0x000fe40000000000 */
[----:B------:R-:W-:Y:S02]  /*00b0*/  SGXT R8, R8, 0x1 ;  /* 0x000000010808781a */ /* 0x000fe40000000200 */
[----:B------:R-:W-:Y:S02]  /*00c0*/  LOP3.LUT R11, R7, R10, RZ, 0xfc, !PT ;  /* 0x0000000a070b7212 */ /* 0x000fe400078efcff */
[----:B------:R-:W-:-:S02]  /*00d0*/  SHF.L.U32 R6, R0, 0x1, RZ ;  /* 0x0000000100067819 */ /* 0x000fc400000006ff */
[----:B------:R-:W-:Y:S02]  /*00e0*/  LEA.HI R12, R8, R11, RZ, 0x2 ;  /* 0x0000000b080c7211 */ /* 0x000fe400078f10ff */
[----:B------:R-:W1:Y:S01]  /*00f0*/  LDC.64 R8, c[0x0][0x220] ;  /* 0x00008800ff087b82 */ /* 0x000e620000000a00 */
[----:B------:R-:W-:Y:S02]  /*0100*/  LOP3.LUT R6, R6, 0xe, RZ, 0xc0, !PT ;  /* 0x0000000e06067812 */ /* 0x000fe400078ec0ff */
[C---:B------:R-:W-:Y:S02]  /*0110*/  ISETP.GE.AND P1, PT, R11.reuse, 0x10, PT ;  /* 0x000000100b00780c */ /* 0x040fe40003f26270 */
[----:B------:R-:W-:Y:S02]  /*0120*/  LOP3.LUT R12, R12, 0xfffffffc, RZ, 0xc0, !PT ;  /* 0xfffffffc0c0c7812 */ /* 0x000fe400078ec0ff */
[----:B------:R-:W-:-:S03]  /*0130*/  LEA R6, R11, R6, 0x4 ;  /* 0x000000060b067211 */ /* 0x000fc600078e20ff */
[----:B------:R-:W-:Y:S01]  /*0140*/  IMAD.IADD R13, R11, 0x1, -R12 ;  /* 0x000000010b0d7824 */ /* 0x000fe200078e0a0c */
[----:B------:R-:W-:Y:S01]  /*0150*/  HFMA2.MMA R11, -RZ, RZ, 0, 0 ;  /* 0x00000000ff0b7435 */ /* 0x000fe200000001ff */
[----:B--2---:R-:W-:-:S04]  /*0160*/  IMAD.WIDE R2, R6, 0x4, R2 ;  /* 0x0000000406027825 */ /* 0x004fc800078e0202 */
[----:B----4-:R-:W-:Y:S01]  /*0170*/  IMAD.WIDE R12, R13, 0x4, R4 ;  /* 0x000000040d0c7825 */ /* 0x010fe200078e0204 */
[----:B------:R-:W2:Y:S04]  /*0180*/  @!P1 LDG.E.64 R14, desc[UR6][R2.64] ;  /* 0x00000006020e9981 */ /* 0x000ea8000c1e1b00 */
[----:B------:R-:W3:Y:S04]  /*0190*/  @!P1 LDG.E.EL R11, desc[UR6][R12.64] ;  /* 0x000000060c0b9981 */ /* 0x000ee8000c2e1900 */
[----:B-1----:R-:W4:Y:S01]  /*01a0*/  LDG.E R8, desc[UR6][R8.64] ;  /* 0x0000000608087981 */ /* 0x002f22000c1e1900 */
[----:B------:R-:W1:Y:S01]  /*01b0*/  S2UR UR5, SR_CgaCtaId ;  /* 0x00000000000579c3 */ /* 0x000e620000008800 */
[----:B------:R-:W-:Y:S01]  /*01c0*/  UMOV UR4, 0x400 ;  /* 0x0000040000047882 */ /* 0x000fe20000000000 */
[----:B------:R-:W-:Y:S01]  /*01d0*/  IMAD.MOV.U32 R23, RZ, RZ, 0x3d800000 ;  /* 0x3d800000ff177424 */ /* 0x000fe200078e00ff */
[----:B-1----:R-:W-:-:S06]  /*01e0*/  UPRMT UR4, UR5, 0x654, UR4 ;  /* 0x0000065405047896 */ /* 0x002fcc0008000004 */
[----:B------:R-:W-:Y:S02]  /*01f0*/  LEA R18, R10, UR4, 0x2 ;  /* 0x000000040a127c11 */ /* 0x000fe4000f8e10ff */
[----:B--2---:R-:W-:Y:S02]  /*0200*/  SEL R14, R14, RZ, !P1 ;  /* 0x000000ff0e0e7207 */ /* 0x004fe40004800000 */
[----:B------:R-:W-:Y:S02]  /*0210*/  SEL R16, R15, RZ, !P1 ;  /* 0x000000ff0f107207 */ /* 0x000fe40004800000 */
[CC--:B---3--:R-:W-:Y:S01]  /*0220*/  FSETP.GT.AND P0, PT, R14.reuse, -R11.reuse, PT ;  /* 0x8000000b0e00720b */ /* 0x0c8fe20003f04000 */
[--C-:B------:R-:W-:Y:S01]  /*0230*/  FADD R4, R14, R11.reuse ;  /* 0x0000000b0e047221 */ /* 0x100fe20000000000 */
[C---:B------:R-:W-:Y:S01]  /*0240*/  FSETP.GT.AND P2, PT, R16.reuse, -R11, PT ;  /* 0x8000000b1000720b */ /* 0x040fe20003f44000 */
[----:B------:R-:W-:Y:S02]  /*0250*/  FADD R5, R16, R11 ;  /* 0x0000000b10057221 */ /* 0x000fe40000000000 */
[----:B----4-:R-:W-:-:S02]  /*0260*/  FMUL R15, R8, R4 ;  /* 0x00000004080f7220 */ /* 0x010fc40000400000 */
[----:B------:R-:W-:-:S03]  /*0270*/  FMUL R14, R8, R5 ;  /* 0x00000005080e7220 */ /* 0x000fc60000400000 */
[----:B------:R-:W-:Y:S02]  /*0280*/  FSEL R15, R4, R15, P0 ;  /* 0x0000000f040f7208 */ /* 0x000fe40000000000 */
[----:B------:R-:W-:Y:S02]  /*0290*/  FSEL R14, R5, R14, P2 ;  /* 0x0000000e050e7208 */ /* 0x000fe40001000000 */
[----:B------:R-:W-:-:S03]  /*02a0*/  LOP3.LUT P0, RZ, R0, 0x38, RZ, 0xc0, !PT ;  /* 0x0000003800ff7812 */ /* 0x000fc6000780c0ff */
[----:B------:R-:W-:-:S05]  /*02b0*/  FADD R8, R15, R14 ;  /* 0x0000000e0f087221 */ /* 0x000fca0000000000 */
[----:B------:R-:W-:-:S05]  /*02c0*/  FSEL R11, R8, RZ, !P1 ;  /* 0x000000ff080b7208 */ /* 0x000fca0004800000 */
[----:B------:R-:W1:Y:S02]  /*02d0*/  SHFL.BFLY PT, R8, R11, 0x4, 0x1f ;  /* 0x0c801f000b087f89 */ /* 0x000e6400000e0000 */
[----:B-1----:R-:W-:-:S05]  /*02e0*/  FADD R12, R11, R8 ;  /* 0x000000080b0c7221 */ /* 0x002fca0000000000 */
[----:B------:R-:W1:Y:S02]  /*02f0*/  SHFL.BFLY PT, R9, R12, 0x2, 0x1f ;  /* 0x0c401f000c097f89 */ /* 0x000e6400000e0000 */
[----:B-1----:R-:W-:-:S05]  /*0300*/  FADD R13, R12, R9 ;  /* 0x000000090c0d7221 */ /* 0x002fca0000000000 */
[----:B------:R-:W1:Y:S02]  /*0310*/  SHFL.BFLY PT, R8, R13, 0x1, 0x1f ;  /* 0x0c201f000d087f89 */ /* 0x000e6400000e0000 */
[----:B-1----:R-:W-:-:S04]  /*0320*/  FADD R17, R13, R8 ;  /* 0x000000080d117221 */ /* 0x002fc80000000000 */
[C---:B------:R-:W-:Y:S01]  /*0330*/  FFMA R8, R17.reuse, -0.0625, R14 ;  /* 0xbd80000011087823 */ /* 0x040fe2000000000e */
[----:B------:R-:W-:Y:S01]  /*0340*/  FFMA R9, R17, -0.0625, R15 ;  /* 0xbd80000011097823 */ /* 0x000fe2000000000f */
[----:B------:R1:W-:Y:S02]  /*0350*/  STS [R18], R17 ;  /* 0x0000001112007388 */ /* 0x0003e40000000800 */
[----:B------:R-:W-:-:S04]  /*0360*/  FMUL R14, R8, R8 ;  /* 0x00000008080e7220 */ /* 0x000fc80000400000 */
[----:B------:R-:W-:Y:S01]  /*0370*/  FFMA R14, R9, R9, R14 ;  /* 0x00000009090e7223 */ /* 0x000fe2000000000e */
[----:B-1----:R-:W-:-:S04]  /*0380*/  LOP3.LUT R17, R7, 0x7, R0, 0xf8, !PT ;  /* 0x0000000707117812 */ /* 0x002fc800078ef800 */
[----:B------:R-:W-:Y:S01]  /*0390*/  FSEL R14, R14, RZ, !P1 ;  /* 0x000000ff0e0e7208 */ /* 0x000fe20004800000 */
[----:B------:R-:W-:Y:S01]  /*03a0*/  BAR.SYNC.DEFER_BLOCKING 0x0 ;  /* 0x0000000000007b1d */ /* 0x000fe20000010000 */
[----:B------:R-:W-:-:S05]  /*03b0*/  ISETP.LT.AND P0, PT, R17, 0x10, !P0 ;  /* 0x000000101100780c */ /* 0x000fca0004701270 */
[----:B------:R-:W1:Y:S02]  /*03c0*/  SHFL.BFLY PT, R11, R14, 0x4, 0x1f ;  /* 0x0c801f000e0b7f89 */ /* 0x000e6400000e0000 */
[----:B-1----:R-:W-:Y:S01]  /*03d0*/  FADD R15, R14, R11 ;  /* 0x0000000b0e0f7221 */ /* 0x002fe20000000000 */
[----:B------:R-:W-:-:S04]  /*03e0*/  LOP3.LUT R11, R0, 0x7, RZ, 0xc0, !PT ;  /* 0x00000007000b7812 */ /* 0x000fc800078ec0ff */
[----:B------:R-:W1:Y:S01]  /*03f0*/  SHFL.BFLY PT, R12, R15, 0x2, 0x1f ;  /* 0x0c401f000f0c7f89 */ /* 0x000e6200000e0000 */
[----:B------:R-:W-:Y:S02]  /*0400*/  LEA R19, R11, UR4, 0x2 ;  /* 0x000000040b137c11 */ /* 0x000fe4000f8e10ff */
[----:B------:R-:W2:Y:S03]  /*0410*/  LDC.64 R10, c[0x0][0x228] ;  /* 0x00008a00ff0a7b82 */ /* 0x000ea60000000a00 */
[----:B------:R-:W-:Y:S01]  /*0420*/  LDS R16, [R19] ;  /* 0x0000000013107984 */ /* 0x000fe20000000800 */
[----:B-1----:R-:W-:-:S04]  /*0430*/  FADD R12, R15, R12 ;  /* 0x0000000c0f0c7221 */ /* 0x002fc80000000000 */
[----:B------:R-:W1:Y:S01]  /*0440*/  LDC.64 R14, c[0x0][0x230] ;  /* 0x00008c00ff0e7b82 */ /* 0x000e620000000a00 */
[----:B--2---:R-:W-:Y:S01]  /*0450*/  IMAD.WIDE R10, R17, 0x4, R10 ;  /* 0x00000004110a7825 */ /* 0x004fe200078e020a */
[----:B------:R-:W2:Y:S03]  /*0460*/  SHFL.BFLY PT, R13, R12, 0x1, 0x1f ;  /* 0x0c201f000c0d7f89 */ /* 0x000ea600000e0000 */
[----:B-1----:R-:W-:-:S04]  /*0470*/  IMAD.WIDE R14, R6, 0x4, R14 ;  /* 0x00000004060e7825 */ /* 0x002fc800078e020e */
[----:B--2---:R-:W-:Y:S01]  /*0480*/  FADD R21, R12, R13 ;  /* 0x0000000d0c157221 */ /* 0x004fe20000000000 */
[----:B------:R-:W-:Y:S03]  /*0490*/  BAR.SYNC.DEFER_BLOCKING 0x0 ;  /* 0x0000000000007b1d */ /* 0x000fe60000010000 */
[----:B------:R-:W-:-:S05]  /*04a0*/  FFMA R22, R21, R23, 9.9999997473787516356e-06 ;  /* 0x3727c5ac15167423 */ /* 0x000fca0000000017 */
[----:B------:R-:W1:Y:S01]  /*04b0*/  LDC.64 R12, c[0x0][0x238] ;  /* 0x00008e00ff0c7b82 */ /* 0x000e620000000a00 */
[----:B------:R-:W2:Y:S01]  /*04c0*/  MUFU.RSQ R22, R22 ;  /* 0x0000001600167308 */ /* 0x000ea20000001400 */
[----:B------:R2:W-:Y:S06]  /*04d0*/  STS [R18], R21 ;  /* 0x0000001512007388 */ /* 0x0005ec0000000800 */
[----:B------:R-:W-:Y:S01]  /*04e0*/  BAR.SYNC.DEFER_BLOCKING 0x0 ;  /* 0x0000000000007b1d */ /* 0x000fe20000010000 */
[----:B-1----:R-:W-:-:S04]  /*04f0*/  IMAD.WIDE R12, R17, 0x4, R12 ;  /* 0x00000004110c7825 */ /* 0x002fc800078e020c */
[-C--:B--2---:R-:W-:Y:S01]  /*0500*/  FMUL R18, R9, R22.reuse ;  /* 0x0000001609127220 */ /* 0x084fe20000400000 */
[----:B------:R1:W2:Y:S04]  /*0510*/  LDS R20, [R19] ;  /* 0x0000000013147984 */ /* 0x0002a80000000800 */
[----:B------:R3:W-:Y:S01]  /*0520*/  @!P1 STG.E.64 desc[UR6][R2.64], R4 ;  /* 0x0000000402009986 */ /* 0x0007e2000c101b06 */
[----:B-1----:R-:W-:-:S05]  /*0530*/  FMUL R19, R8, R22 ;  /* 0x0000001608137220 */ /* 0x002fca0000400000 */
[----:B------:R3:W-:Y:S01]  /*0540*/  @!P1 STG.E.64 desc[UR6][R14.64], R18 ;  /* 0x000000120e009986 */ /* 0x0007e2000c101b06 */
[----:B--2---:R-:W-:-:S04]  /*0550*/  FFMA R20, R20, R23, 9.9999997473787516356e-06 ;  /* 0x3727c5ac14147423 */ /* 0x004fc80000000017 */
[----:B------:R-:W1:Y:S02]  /*0560*/  MUFU.RSQ R7, R20 ;  /* 0x0000001400077308 */ /* 0x000e640000001400 */
[----:B-1----:R3:W-:Y:S01]  /*0570*/  @P0 STG.E desc[UR6][R12.64], R7 ;  /* 0x000000070c000986 */ /* 0x0027e2000c101906 */
[----:B------:R-:W-:Y:S05]  /*0580*/  @!P0 EXIT ;  /* 0x000000000000894d */ /* 0x000fea0003800000 */
[----:B---3--:R-:W-:-:S05]  /*0590*/  FMUL R3, R16, 0.0625 ;  /* 0x3d80000010037820 */ /* 0x008fca0000400000 */
[----:B------:R-:W-:Y:S01]  /*05a0*/  STG.E desc[UR6][R10.64], R3 ;  /* 0x000000030a007986 */ /* 0x000fe2000c101906 */
[----:B------:R-:W-:Y:S05]  /*05b0*/  EXIT ;  /* 0x000000000000794d */ /* 0x000fea0003800000 */
.L_x_0:
[----:B------:R-:W-:-:S00]  /*05c0*/  BRA `(.L_x_0) ;  /* 0xfffffffc00fc7947 */ /* 0x000fc0000383ffff */
[----:B------:R-:W-:-:S00]  /*05d0*/  NOP ;  /* 0x0000000000007918 */ /* 0x000fc00000000000 */
        /* <DEDUP_REMOVED lines=10> */
.L_x_1:


//--------------------- .nv.global.init           --------------------------
	.section	.nv.global.init,"aw",@progbits
.nv.global.init:
	.type		_$_str,@object
	.size		_$_str,(.L_0 - _$_str)
_$_str:
        /*0000*/ 	.byte	0x5f, 0x5f, 0x43, 0x55, 0x44, 0x41, 0x5f, 0x46, 0x54, 0x5a, 0x00
.L_0:


//--------------------- .nv.shared.triton_per_fused__native_batch_norm_legit_convolution_1 --------------------------
	.section	.nv.shared.triton_per_fused__native_batch_norm_legit_convolution_1,"aw",@nobits
	.sectionflags	@""
	.align	16
	.zero		1024


//--------------------- .nv.constant0.triton_per_fused__native_batch_norm_legit_convolution_1 --------------------------
	.section	.nv.constant0.triton_per_fused__native_batch_norm_legit_convolution_1,"a",@progbits
	.sectionflags	@""
	.align	4
.nv.constant0.triton_per_fused__native_batch_norm_legit_convolution_1:
	.zero		584
